//
// Generated by NVIDIA NVVM Compiler
//
// Compiler Build ID: CL-36424714
// Cuda compilation tools, release 13.0, V13.0.88
// Based on NVVM 20.0.0
//

.version 9.0
.target sm_100
.address_size 64

	// .globl	_Z11jac_gpu3_d0idiPdS_S_S_

.visible .entry _Z11jac_gpu3_d0idiPdS_S_S_(
	.param .u32 _Z11jac_gpu3_d0idiPdS_S_S__param_0,
	.param .f64 _Z11jac_gpu3_d0idiPdS_S_S__param_1,
	.param .u32 _Z11jac_gpu3_d0idiPdS_S_S__param_2,
	.param .u64 .ptr .align 1 _Z11jac_gpu3_d0idiPdS_S_S__param_3,
	.param .u64 .ptr .align 1 _Z11jac_gpu3_d0idiPdS_S_S__param_4,
	.param .u64 .ptr .align 1 _Z11jac_gpu3_d0idiPdS_S_S__param_5,
	.param .u64 .ptr .align 1 _Z11jac_gpu3_d0idiPdS_S_S__param_6
)
{
	.reg .pred 	%p<13>;
	.reg .b32 	%r<29>;
	.reg .b64 	%rd<33>;
	.reg .b64 	%fd<24>;

	ld.param.u32 	%r6, [_Z11jac_gpu3_d0idiPdS_S_S__param_0];
	ld.param.f64 	%fd1, [_Z11jac_gpu3_d0idiPdS_S_S__param_1];
	ld.param.u64 	%rd5, [_Z11jac_gpu3_d0idiPdS_S_S__param_3];
	ld.param.u64 	%rd6, [_Z11jac_gpu3_d0idiPdS_S_S__param_4];
	ld.param.u64 	%rd7, [_Z11jac_gpu3_d0idiPdS_S_S__param_5];
	ld.param.u64 	%rd4, [_Z11jac_gpu3_d0idiPdS_S_S__param_6];
	cvta.to.global.u64 	%rd1, %rd6;
	cvta.to.global.u64 	%rd2, %rd5;
	cvta.to.global.u64 	%rd3, %rd7;
	mov.u32 	%r7, %ctaid.x;
	mov.u32 	%r8, %ntid.x;
	mov.u32 	%r9, %tid.x;
	mad.lo.s32 	%r10, %r7, %r8, %r9;
	mov.u32 	%r11, %ctaid.y;
	mov.u32 	%r12, %ntid.y;
	mov.u32 	%r13, %tid.y;
	mad.lo.s32 	%r2, %r11, %r12, %r13;
	shr.u32 	%r14, %r6, 31;
	add.s32 	%r15, %r6, %r14;
	shr.s32 	%r16, %r15, 1;
	add.s32 	%r3, %r16, -1;
	setp.ge.s32 	%p1, %r2, %r3;
	add.s32 	%r4, %r6, -1;
	setp.ge.s32 	%p2, %r10, %r4;
	or.pred  	%p3, %p1, %p2;
	setp.eq.s32 	%p4, %r2, 0;
	or.pred  	%p5, %p4, %p3;
	setp.lt.s32 	%p6, %r10, 1;
	or.pred  	%p7, %p6, %p5;
	@%p7 bra 	$L__BB0_2;
	add.s32 	%r21, %r2, -1;
	mul.lo.s32 	%r22, %r21, %r6;
	add.s32 	%r23, %r22, %r10;
	mul.wide.s32 	%rd21, %r23, 8;
	add.s64 	%rd22, %rd3, %rd21;
	ld.global.f64 	%fd13, [%rd22];
	shl.b32 	%r24, %r6, 1;
	add.s32 	%r25, %r22, %r24;
	add.s32 	%r26, %r25, %r10;
	mul.wide.s32 	%rd23, %r26, 8;
	add.s64 	%rd24, %rd3, %rd23;
	ld.global.f64 	%fd14, [%rd24];
	add.f64 	%fd15, %fd13, %fd14;
	sub.s32 	%r27, %r25, %r6;
	cvt.s64.s32 	%rd25, %r27;
	cvt.u64.u32 	%rd26, %r10;
	add.s64 	%rd27, %rd26, %rd25;
	shl.b64 	%rd28, %rd27, 3;
	add.s64 	%rd29, %rd3, %rd28;
	ld.global.f64 	%fd16, [%rd29+-8];
	add.f64 	%fd17, %fd15, %fd16;
	ld.global.f64 	%fd18, [%rd29+8];
	add.f64 	%fd19, %fd17, %fd18;
	mul.f64 	%fd20, %fd1, %fd1;
	add.s32 	%r28, %r23, %r6;
	mul.wide.s32 	%rd30, %r28, 8;
	add.s64 	%rd31, %rd2, %rd30;
	ld.global.f64 	%fd21, [%rd31];
	fma.rn.f64 	%fd22, %fd20, %fd21, %fd19;
	mul.f64 	%fd23, %fd22, 0d3FD0000000000000;
	add.s64 	%rd32, %rd1, %rd30;
	st.global.f64 	[%rd32], %fd23;
	bra.uni 	$L__BB0_4;
$L__BB0_2:
	setp.lt.s32 	%p8, %r10, 1;
	setp.ge.s32 	%p9, %r10, %r4;
	setp.ne.s32 	%p10, %r2, %r3;
	or.pred  	%p11, %p10, %p9;
	or.pred  	%p12, %p8, %p11;
	@%p12 bra 	$L__BB0_4;
	add.s32 	%r17, %r2, -1;
	mad.lo.s32 	%r18, %r17, %r6, %r10;
	mul.wide.s32 	%rd8, %r18, 8;
	add.s64 	%rd9, %rd3, %rd8;
	ld.global.f64 	%fd2, [%rd9];
	cvt.u64.u32 	%rd10, %r10;
	cvta.to.global.u64 	%rd11, %rd4;
	mul.wide.u32 	%rd12, %r10, 8;
	add.s64 	%rd13, %rd11, %rd12;
	ld.global.f64 	%fd3, [%rd13];
	add.f64 	%fd4, %fd2, %fd3;
	mul.lo.s32 	%r19, %r2, %r6;
	cvt.s64.s32 	%rd14, %r19;
	add.s64 	%rd15, %rd10, %rd14;
	shl.b64 	%rd16, %rd15, 3;
	add.s64 	%rd17, %rd3, %rd16;
	ld.global.f64 	%fd5, [%rd17+-8];
	add.f64 	%fd6, %fd4, %fd5;
	ld.global.f64 	%fd7, [%rd17+8];
	add.f64 	%fd8, %fd6, %fd7;
	mul.f64 	%fd9, %fd1, %fd1;
	add.s32 	%r20, %r18, %r6;
	mul.wide.s32 	%rd18, %r20, 8;
	add.s64 	%rd19, %rd2, %rd18;
	ld.global.f64 	%fd10, [%rd19];
	fma.rn.f64 	%fd11, %fd9, %fd10, %fd8;
	mul.f64 	%fd12, %fd11, 0d3FD0000000000000;
	add.s64 	%rd20, %rd1, %rd18;
	st.global.f64 	[%rd20], %fd12;
$L__BB0_4:
	ret;

}
	// .globl	_Z11jac_gpu3_d1idiPdS_S_S_
.visible .entry _Z11jac_gpu3_d1idiPdS_S_S_(
	.param .u32 _Z11jac_gpu3_d1idiPdS_S_S__param_0,
	.param .f64 _Z11jac_gpu3_d1idiPdS_S_S__param_1,
	.param .u32 _Z11jac_gpu3_d1idiPdS_S_S__param_2,
	.param .u64 .ptr .align 1 _Z11jac_gpu3_d1idiPdS_S_S__param_3,
	.param .u64 .ptr .align 1 _Z11jac_gpu3_d1idiPdS_S_S__param_4,
	.param .u64 .ptr .align 1 _Z11jac_gpu3_d1idiPdS_S_S__param_5,
	.param .u64 .ptr .align 1 _Z11jac_gpu3_d1idiPdS_S_S__param_6
)
{
	.reg .pred 	%p<13>;
	.reg .b32 	%r<28>;
	.reg .b64 	%rd<31>;
	.reg .b64 	%fd<24>;

	ld.param.u32 	%r6, [_Z11jac_gpu3_d1idiPdS_S_S__param_0];
	ld.param.f64 	%fd1, [_Z11jac_gpu3_d1idiPdS_S_S__param_1];
	ld.param.u64 	%rd5, [_Z11jac_gpu3_d1idiPdS_S_S__param_3];
	ld.param.u64 	%rd6, [_Z11jac_gpu3_d1idiPdS_S_S__param_4];
	ld.param.u64 	%rd7, [_Z11jac_gpu3_d1idiPdS_S_S__param_5];
	ld.param.u64 	%rd4, [_Z11jac_gpu3_d1idiPdS_S_S__param_6];
	cvta.to.global.u64 	%rd1, %rd6;
	cvta.to.global.u64 	%rd2, %rd5;
	cvta.to.global.u64 	%rd3, %rd7;
	mov.u32 	%r7, %ctaid.x;
	mov.u32 	%r8, %ntid.x;
	mov.u32 	%r9, %tid.x;
	mad.lo.s32 	%r10, %r7, %r8, %r9;
	mov.u32 	%r11, %ctaid.y;
	mov.u32 	%r12, %ntid.y;
	mov.u32 	%r13, %tid.y;
	mad.lo.s32 	%r2, %r11, %r12, %r13;
	shr.u32 	%r14, %r6, 31;
	add.s32 	%r15, %r6, %r14;
	shr.s32 	%r16, %r15, 1;
	add.s32 	%r3, %r16, -1;
	setp.ge.s32 	%p1, %r2, %r3;
	add.s32 	%r4, %r6, -1;
	setp.ge.s32 	%p2, %r10, %r4;
	or.pred  	%p3, %p1, %p2;
	setp.eq.s32 	%p4, %r2, 0;
	or.pred  	%p5, %p4, %p3;
	setp.lt.s32 	%p6, %r10, 1;
	or.pred  	%p7, %p6, %p5;
	@%p7 bra 	$L__BB1_2;
	add.s32 	%r20, %r2, -1;
	mul.lo.s32 	%r21, %r20, %r6;
	add.s32 	%r22, %r21, %r10;
	mul.wide.s32 	%rd19, %r22, 8;
	add.s64 	%rd20, %rd3, %rd19;
	ld.global.f64 	%fd13, [%rd20];
	shl.b32 	%r23, %r6, 1;
	add.s32 	%r24, %r21, %r23;
	add.s32 	%r25, %r24, %r10;
	mul.wide.s32 	%rd21, %r25, 8;
	add.s64 	%rd22, %rd3, %rd21;
	ld.global.f64 	%fd14, [%rd22];
	add.f64 	%fd15, %fd13, %fd14;
	sub.s32 	%r26, %r24, %r6;
	cvt.s64.s32 	%rd23, %r26;
	cvt.u64.u32 	%rd24, %r10;
	add.s64 	%rd25, %rd24, %rd23;
	shl.b64 	%rd26, %rd25, 3;
	add.s64 	%rd27, %rd3, %rd26;
	ld.global.f64 	%fd16, [%rd27+-8];
	add.f64 	%fd17, %fd15, %fd16;
	ld.global.f64 	%fd18, [%rd27+8];
	add.f64 	%fd19, %fd17, %fd18;
	mul.f64 	%fd20, %fd1, %fd1;
	add.s32 	%r27, %r22, %r6;
	mul.wide.s32 	%rd28, %r27, 8;
	add.s64 	%rd29, %rd2, %rd28;
	ld.global.f64 	%fd21, [%rd29];
	fma.rn.f64 	%fd22, %fd20, %fd21, %fd19;
	mul.f64 	%fd23, %fd22, 0d3FD0000000000000;
	add.s64 	%rd30, %rd1, %rd28;
	st.global.f64 	[%rd30], %fd23;
	bra.uni 	$L__BB1_4;
$L__BB1_2:
	setp.lt.s32 	%p8, %r10, 1;
	setp.ge.s32 	%p9, %r10, %r4;
	setp.ne.s32 	%p10, %r2, 0;
	or.pred  	%p11, %p10, %p9;
	or.pred  	%p12, %p8, %p11;
	@%p12 bra 	$L__BB1_4;
	mad.lo.s32 	%r17, %r3, %r6, %r10;
	cvta.to.global.u64 	%rd8, %rd4;
	mul.wide.s32 	%rd9, %r17, 8;
	add.s64 	%rd10, %rd8, %rd9;
	ld.global.f64 	%fd2, [%rd10];
	add.s32 	%r18, %r6, %r10;
	mul.wide.s32 	%rd11, %r18, 8;
	add.s64 	%rd12, %rd3, %rd11;
	ld.global.f64 	%fd3, [%rd12];
	add.f64 	%fd4, %fd2, %fd3;
	add.s32 	%r19, %r10, -1;
	mul.wide.u32 	%rd13, %r19, 8;
	add.s64 	%rd14, %rd3, %rd13;
	ld.global.f64 	%fd5, [%rd14];
	add.f64 	%fd6, %fd4, %fd5;
	mul.wide.u32 	%rd15, %r10, 8;
	add.s64 	%rd16, %rd3, %rd15;
	ld.global.f64 	%fd7, [%rd16+8];
	add.f64 	%fd8, %fd6, %fd7;
	mul.f64 	%fd9, %fd1, %fd1;
	add.s64 	%rd17, %rd2, %rd15;
	ld.global.f64 	%fd10, [%rd17];
	fma.rn.f64 	%fd11, %fd9, %fd10, %fd8;
	mul.f64 	%fd12, %fd11, 0d3FD0000000000000;
	add.s64 	%rd18, %rd1, %rd15;
	st.global.f64 	[%rd18], %fd12;
$L__BB1_4:
	ret;

}


// ===== COMPILED SASS (sm_100) =====

	.target	sm_100

	.elftype	@"ET_EXEC"


//--------------------- .note.nv.tkinfo           --------------------------
	.section	.note.nv.tkinfo,"",@"SHT_NOTE"
	.sectionflags	@"SHF_NOTE_NV_TKINFO"
	.tkinfo
        /*0018*/ 	.word	0x00000002
        /*0030*/ 	.string	""
        /*0030*/ 	.string	"ptxas"
        /*0030*/ 	.string	"Cuda compilation tools, release 13.0, V13.0.88"
        /*0030*/ 	.string	"Build cuda_13.0.r13.0/compiler.36424714_0"
        /*0030*/ 	.string	"-arch sm_100 -m 64 "



//--------------------- .note.nv.cuinfo           --------------------------
	.section	.note.nv.cuinfo,"",@"SHT_NOTE"
	.sectionflags	@"SHF_NOTE_NV_CUINFO"
        /*0018*/ 	.short	0x0002
        /*001a*/ 	.short	0x0064
        /*001c*/ 	.short	0x0082
	.zero		2


//--------------------- .nv.info                  --------------------------
	.section	.nv.info,"",@"SHT_CUDA_INFO"
	.align	4


	//----- nvinfo : EIATTR_REGCOUNT
	.align		4
        /*0000*/ 	.byte	0x04, 0x2f
        /*0002*/ 	.short	(.L_1 - .L_0)
	.align		4
.L_0:
        /*0004*/ 	.word	index@(_Z11jac_gpu3_d0idiPdS_S_S_)
        /*0008*/ 	.word	0x00000014


	//----- nvinfo : EIATTR_FRAME_SIZE
	.align		4
.L_1:
        /*000c*/ 	.byte	0x04, 0x11
        /*000e*/ 	.short	(.L_3 - .L_2)
	.align		4
.L_2:
        /*0010*/ 	.word	index@(_Z11jac_gpu3_d0idiPdS_S_S_)
        /*0014*/ 	.word	0x00000000


	//----- nvinfo : EIATTR_REGCOUNT
	.align		4
.L_3:
        /*0018*/ 	.byte	0x04, 0x2f
        /*001a*/ 	.short	(.L_5 - .L_4)
	.align		4
.L_4:
        /*001c*/ 	.word	index@(_Z11jac_gpu3_d1idiPdS_S_S_)
        /*0020*/ 	.word	0x00000014


	//----- nvinfo : EIATTR_FRAME_SIZE
	.align		4
.L_5:
        /*0024*/ 	.byte	0x04, 0x11
        /*0026*/ 	.short	(.L_7 - .L_6)
	.align		4
.L_6:
        /*0028*/ 	.word	index@(_Z11jac_gpu3_d1idiPdS_S_S_)
        /*002c*/ 	.word	0x00000000


	//----- nvinfo : EIATTR_MIN_STACK_SIZE
	.align		4
.L_7:
        /*0030*/ 	.byte	0x04, 0x12
        /*0032*/ 	.short	(.L_9 - .L_8)
	.align		4
.L_8:
        /*0034*/ 	.word	index@(_Z11jac_gpu3_d1idiPdS_S_S_)
        /*0038*/ 	.word	0x00000000


	//----- nvinfo : EIATTR_MIN_STACK_SIZE
	.align		4
.L_9:
        /*003c*/ 	.byte	0x04, 0x12
        /*003e*/ 	.short	(.L_11 - .L_10)
	.align		4
.L_10:
        /*0040*/ 	.word	index@(_Z11jac_gpu3_d0idiPdS_S_S_)
        /*0044*/ 	.word	0x00000000
.L_11:


//--------------------- .nv.compat                --------------------------
	.section	.nv.compat,"",@"SHT_CUDA_COMPAT_INFO"
	.align	4
        /*0000*/ 	.byte	0x02, 0x09, 0x00, 0x00, 0x02, 0x02, 0x01, 0x00, 0x02, 0x05, 0x05, 0x00, 0x03, 0x07, 0x01, 0x01
        /*0010*/ 	.byte	0x02, 0x03, 0x00, 0x00, 0x02, 0x06, 0x01, 0x00, 0x04, 0x0b, 0x08, 0x00, 0x01, 0x00, 0x00, 0x00
        /*0020*/ 	.byte	0x00, 0x00, 0x00, 0x00


//--------------------- .nv.info._Z11jac_gpu3_d1idiPdS_S_S_ --------------------------
	.section	.nv.info._Z11jac_gpu3_d1idiPdS_S_S_,"",@"SHT_CUDA_INFO"
	.sectionflags	@""
	.align	4


	//----- nvinfo : EIATTR_CUDA_API_VERSION
	.align		4
        /*0000*/ 	.byte	0x04, 0x37
        /*0002*/ 	.short	(.L_13 - .L_12)
.L_12:
        /*0004*/ 	.word	0x00000082


	//----- nvinfo : EIATTR_KPARAM_INFO
	.align		4
.L_13:
        /*0008*/ 	.byte	0x04, 0x17
        /*000a*/ 	.short	(.L_15 - .L_14)
.L_14:
        /*000c*/ 	.word	0x00000000
        /*0010*/ 	.short	0x0006
        /*0012*/ 	.short	0x0030
        /*0014*/ 	.byte	0x00, 0xf5, 0x21, 0x00


	//----- nvinfo : EIATTR_KPARAM_INFO
	.align		4
.L_15:
        /*0018*/ 	.byte	0x04, 0x17
        /*001a*/ 	.short	(.L_17 - .L_16)
.L_16:
        /*001c*/ 	.word	0x00000000
        /*0020*/ 	.short	0x0005
        /*0022*/ 	.short	0x0028
        /*0024*/ 	.byte	0x00, 0xf5, 0x21, 0x00


	//----- nvinfo : EIATTR_KPARAM_INFO
	.align		4
.L_17:
        /*0028*/ 	.byte	0x04, 0x17
        /*002a*/ 	.short	(.L_19 - .L_18)
.L_18:
        /*002c*/ 	.word	0x00000000
        /*0030*/ 	.short	0x0004
        /*0032*/ 	.short	0x0020
        /*0034*/ 	.byte	0x00, 0xf5, 0x21, 0x00


	//----- nvinfo : EIATTR_KPARAM_INFO
	.align		4
.L_19:
        /*0038*/ 	.byte	0x04, 0x17
        /*003a*/ 	.short	(.L_21 - .L_20)
.L_20:
        /*003c*/ 	.word	0x00000000
        /*0040*/ 	.short	0x0003
        /*0042*/ 	.short	0x0018
        /*0044*/ 	.byte	0x00, 0xf5, 0x21, 0x00


	//----- nvinfo : EIATTR_KPARAM_INFO
	.align		4
.L_21:
        /*0048*/ 	.byte	0x04, 0x17
        /*004a*/ 	.short	(.L_23 - .L_22)
.L_22:
        /*004c*/ 	.word	0x00000000
        /*0050*/ 	.short	0x0002
        /*0052*/ 	.short	0x0010
        /*0054*/ 	.byte	0x00, 0xf0, 0x11, 0x00


	//----- nvinfo : EIATTR_KPARAM_INFO
	.align		4
.L_23:
        /*0058*/ 	.byte	0x04, 0x17
        /*005a*/ 	.short	(.L_25 - .L_24)
.L_24:
        /*005c*/ 	.word	0x00000000
        /*0060*/ 	.short	0x0001
        /*0062*/ 	.short	0x0008
        /*0064*/ 	.byte	0x00, 0xf0, 0x21, 0x00


	//----- nvinfo : EIATTR_KPARAM_INFO
	.align		4
.L_25:
        /*0068*/ 	.byte	0x04, 0x17
        /*006a*/ 	.short	(.L_27 - .L_26)
.L_26:
        /*006c*/ 	.word	0x00000000
        /*0070*/ 	.short	0x0000
        /*0072*/ 	.short	0x0000
        /*0074*/ 	.byte	0x00, 0xf0, 0x11, 0x00


	//----- nvinfo : EIATTR_SPARSE_MMA_MASK
	.align		4
.L_27:
        /*0078*/ 	.byte	0x03, 0x50
        /*007a*/ 	.short	0x0000


	//----- nvinfo : EIATTR_MAXREG_COUNT
	.align		4
        /*007c*/ 	.byte	0x03, 0x1b
        /*007e*/ 	.short	0x00ff


	//----- nvinfo : EIATTR_MERCURY_ISA_VERSION
	.align		4
        /*0080*/ 	.byte	0x03, 0x5f
        /*0082*/ 	.short	0x0101


	//----- nvinfo : EIATTR_VRC_CTA_INIT_COUNT
	.align		4
        /*0084*/ 	.byte	0x02, 0x4a
	.zero		1
	.zero		1


	//----- nvinfo : EIATTR_EXIT_INSTR_OFFSETS
	.align		4
        /*0088*/ 	.byte	0x04, 0x1c
        /*008a*/ 	.short	(.L_29 - .L_28)


	//   ....[0]....
.L_28:
        /*008c*/ 	.word	0x00000330


	//   ....[1]....
        /*0090*/ 	.word	0x00000360


	//   ....[2]....
        /*0094*/ 	.word	0x00000510


	//----- nvinfo : EIATTR_CRS_STACK_SIZE
	.align		4
.L_29:
        /*0098*/ 	.byte	0x04, 0x1e
        /*009a*/ 	.short	(.L_31 - .L_30)
.L_30:
        /*009c*/ 	.word	0x00000000


	//----- nvinfo : EIATTR_CBANK_PARAM_SIZE
	.align		4
.L_31:
        /*00a0*/ 	.byte	0x03, 0x19
        /*00a2*/ 	.short	0x0038


	//----- nvinfo : EIATTR_PARAM_CBANK
	.align		4
        /*00a4*/ 	.byte	0x04, 0x0a
        /*00a6*/ 	.short	(.L_33 - .L_32)
	.align		4
.L_32:
        /*00a8*/ 	.word	index@(.nv.constant0._Z11jac_gpu3_d1idiPdS_S_S_)
        /*00ac*/ 	.short	0x0380
        /*00ae*/ 	.short	0x0038


	//----- nvinfo : EIATTR_SW_WAR
	.align		4
.L_33:
        /*00b0*/ 	.byte	0x04, 0x36
        /*00b2*/ 	.short	(.L_35 - .L_34)
.L_34:
        /*00b4*/ 	.word	0x00000008
.L_35:


//--------------------- .nv.info._Z11jac_gpu3_d0idiPdS_S_S_ --------------------------
	.section	.nv.info._Z11jac_gpu3_d0idiPdS_S_S_,"",@"SHT_CUDA_INFO"
	.sectionflags	@""
	.align	4


	//----- nvinfo : EIATTR_CUDA_API_VERSION
	.align		4
        /*0000*/ 	.byte	0x04, 0x37
        /*0002*/ 	.short	(.L_37 - .L_36)
.L_36:
        /*0004*/ 	.word	0x00000082


	//----- nvinfo : EIATTR_KPARAM_INFO
	.align		4
.L_37:
        /*0008*/ 	.byte	0x04, 0x17
        /*000a*/ 	.short	(.L_39 - .L_38)
.L_38:
        /*000c*/ 	.word	0x00000000
        /*0010*/ 	.short	0x0006
        /*0012*/ 	.short	0x0030
        /*0014*/ 	.byte	0x00, 0xf5, 0x21, 0x00


	//----- nvinfo : EIATTR_KPARAM_INFO
	.align		4
.L_39:
        /*0018*/ 	.byte	0x04, 0x17
        /*001a*/ 	.short	(.L_41 - .L_40)
.L_40:
        /*001c*/ 	.word	0x00000000
        /*0020*/ 	.short	0x0005
        /*0022*/ 	.short	0x0028
        /*0024*/ 	.byte	0x00, 0xf5, 0x21, 0x00


	//----- nvinfo : EIATTR_KPARAM_INFO
	.align		4
.L_41:
        /*0028*/ 	.byte	0x04, 0x17
        /*002a*/ 	.short	(.L_43 - .L_42)
.L_42:
        /*002c*/ 	.word	0x00000000
        /*0030*/ 	.short	0x0004
        /*0032*/ 	.short	0x0020
        /*0034*/ 	.byte	0x00, 0xf5, 0x21, 0x00


	//----- nvinfo : EIATTR_KPARAM_INFO
	.align		4
.L_43:
        /*0038*/ 	.byte	0x04, 0x17
        /*003a*/ 	.short	(.L_45 - .L_44)
.L_44:
        /*003c*/ 	.word	0x00000000
        /*0040*/ 	.short	0x0003
        /*0042*/ 	.short	0x0018
        /*0044*/ 	.byte	0x00, 0xf5, 0x21, 0x00


	//----- nvinfo : EIATTR_KPARAM_INFO
	.align		4
.L_45:
        /*0048*/ 	.byte	0x04, 0x17
        /*004a*/ 	.short	(.L_47 - .L_46)
.L_46:
        /*004c*/ 	.word	0x00000000
        /*0050*/ 	.short	0x0002
        /*0052*/ 	.short	0x0010
        /*0054*/ 	.byte	0x00, 0xf0, 0x11, 0x00


	//----- nvinfo : EIATTR_KPARAM_INFO
	.align		4
.L_47:
        /*0058*/ 	.byte	0x04, 0x17
        /*005a*/ 	.short	(.L_49 - .L_48)
.L_48:
        /*005c*/ 	.word	0x00000000
        /*0060*/ 	.short	0x0001
        /*0062*/ 	.short	0x0008
        /*0064*/ 	.byte	0x00, 0xf0, 0x21, 0x00


	//----- nvinfo : EIATTR_KPARAM_INFO
	.align		4
.L_49:
        /*0068*/ 	.byte	0x04, 0x17
        /*006a*/ 	.short	(.L_51 - .L_50)
.L_50:
        /*006c*/ 	.word	0x00000000
        /*0070*/ 	.short	0x0000
        /*0072*/ 	.short	0x0000
        /*0074*/ 	.byte	0x00, 0xf0, 0x11, 0x00


	//----- nvinfo : EIATTR_SPARSE_MMA_MASK
	.align		4
.L_51:
        /*0078*/ 	.byte	0x03, 0x50
        /*007a*/ 	.short	0x0000


	//----- nvinfo : EIATTR_MAXREG_COUNT
	.align		4
        /*007c*/ 	.byte	0x03, 0x1b
        /*007e*/ 	.short	0x00ff


	//----- nvinfo : EIATTR_MERCURY_ISA_VERSION
	.align		4
        /*0080*/ 	.byte	0x03, 0x5f
        /*0082*/ 	.short	0x0101


	//----- nvinfo : EIATTR_VRC_CTA_INIT_COUNT
	.align		4
        /*0084*/ 	.byte	0x02, 0x4a
	.zero		1
	.zero		1


	//----- nvinfo : EIATTR_EXIT_INSTR_OFFSETS
	.align		4
        /*0088*/ 	.byte	0x04, 0x1c
        /*008a*/ 	.short	(.L_53 - .L_52)


	//   ....[0]....
.L_52:
        /*008c*/ 	.word	0x00000330


	//   ....[1]....
        /*0090*/ 	.word	0x00000360


	//   ....[2]....
        /*0094*/ 	.word	0x00000550


	//----- nvinfo : EIATTR_CRS_STACK_SIZE
	.align		4
.L_53:
        /*0098*/ 	.byte	0x04, 0x1e
        /*009a*/ 	.short	(.L_55 - .L_54)
.L_54:
        /*009c*/ 	.word	0x00000000


	//----- nvinfo : EIATTR_CBANK_PARAM_SIZE
	.align		4
.L_55:
        /*00a0*/ 	.byte	0x03, 0x19
        /*00a2*/ 	.short	0x0038


	//----- nvinfo : EIATTR_PARAM_CBANK
	.align		4
        /*00a4*/ 	.byte	0x04, 0x0a
        /*00a6*/ 	.short	(.L_57 - .L_56)
	.align		4
.L_56:
        /*00a8*/ 	.word	index@(.nv.constant0._Z11jac_gpu3_d0idiPdS_S_S_)
        /*00ac*/ 	.short	0x0380
        /*00ae*/ 	.short	0x0038


	//----- nvinfo : EIATTR_SW_WAR
	.align		4
.L_57:
        /*00b0*/ 	.byte	0x04, 0x36
        /*00b2*/ 	.short	(.L_59 - .L_58)
.L_58:
        /*00b4*/ 	.word	0x00000008
.L_59:


//--------------------- .nv.callgraph             --------------------------
	.section	.nv.callgraph,"",@"SHT_CUDA_CALLGRAPH"
	.align	4
	.sectionentsize	8
	.align		4
        /*0000*/ 	.word	0x00000000
	.align		4
        /*0004*/ 	.word	0xffffffff
	.align		4
        /*0008*/ 	.word	0x00000000
	.align		4
        /*000c*/ 	.word	0xfffffffe
	.align		4
        /*0010*/ 	.word	0x00000000
	.align		4
        /*0014*/ 	.word	0xfffffffd
	.align		4
        /*0018*/ 	.word	0x00000000
	.align		4
        /*001c*/ 	.word	0xfffffffc


//--------------------- .text._Z11jac_gpu3_d1idiPdS_S_S_ --------------------------
	.section	.text._Z11jac_gpu3_d1idiPdS_S_S_,"ax",@progbits
	.align	128
        .global         _Z11jac_gpu3_d1idiPdS_S_S_
        .type           _Z11jac_gpu3_d1idiPdS_S_S_,@function
        .size           _Z11jac_gpu3_d1idiPdS_S_S_,(.L_x_4 - _Z11jac_gpu3_d1idiPdS_S_S_)
        .other          _Z11jac_gpu3_d1idiPdS_S_S_,@"STO_CUDA_ENTRY STV_DEFAULT"
_Z11jac_gpu3_d1idiPdS_S_S_:
.text._Z11jac_gpu3_d1idiPdS_S_S_:
[----:B------:R-:W-:Y:S01]  /*0000*/  LDC R1, c[0x0][0x37c] ;  /* 0x0000df00ff017b82 */ /* 0x000fe20000000800 */
[----:B------:R-:W0:Y:S07]  /*0010*/  S2R R5, SR_TID.X ;  /* 0x0000000000057919 */ /* 0x000e2e0000002100 */
[----:B------:R-:W0:Y:S01]  /*0020*/  S2UR UR4, SR_CTAID.X ;  /* 0x00000000000479c3 */ /* 0x000e220000002500 */
[----:B------:R-:W1:Y:S07]  /*0030*/  S2R R7, SR_TID.Y ;  /* 0x0000000000077919 */ /* 0x000e6e0000002200 */
[----:B------:R-:W0:Y:S08]  /*0040*/  LDC R0, c[0x0][0x360] ;  /* 0x0000d800ff007b82 */ /* 0x000e300000000800 */
[----:B------:R-:W2:Y:S08]  /*0050*/  LDC R3, c[0x0][0x380] ;  /* 0x0000e000ff037b82 */ /* 0x000eb00000000800 */
[----:B------:R-:W1:Y:S08]  /*0060*/  S2UR UR5, SR_CTAID.Y ;  /* 0x00000000000579c3 */ /* 0x000e700000002600 */
[----:B------:R-:W1:Y:S01]  /*0070*/  LDC R2, c[0x0][0x364] ;  /* 0x0000d900ff027b82 */ /* 0x000e620000000800 */
[----:B0-----:R-:W-:Y:S01]  /*0080*/  IMAD R0, R0, UR4, R5 ;  /* 0x0000000400007c24 */ /* 0x001fe2000f8e0205 */
[----:B--2---:R-:W-:-:S02]  /*0090*/  IADD3 R5, PT, PT, R3, -0x1, RZ ;  /* 0xffffffff03057810 */ /* 0x004fc40007ffe0ff */
[----:B------:R-:W-:Y:S02]  /*00a0*/  LEA.HI R4, R3, R3, RZ, 0x1 ;  /* 0x0000000303047211 */ /* 0x000fe400078f08ff */
[----:B------:R-:W-:Y:S02]  /*00b0*/  ISETP.GE.AND P0, PT, R0, R5, PT ;  /* 0x000000050000720c */ /* 0x000fe40003f06270 */
[----:B------:R-:W-:Y:S01]  /*00c0*/  LEA.HI.SX32 R9, R4, 0xffffffff, 0x1f ;  /* 0xffffffff04097811 */ /* 0x000fe200078ffaff */
[----:B-1----:R-:W-:Y:S01]  /*00d0*/  IMAD R2, R2, UR5, R7 ;  /* 0x0000000502027c24 */ /* 0x002fe2000f8e0207 */
[----:B------:R-:W0:Y:S04]  /*00e0*/  LDCU.64 UR4, c[0x0][0x358] ;  /* 0x00006b00ff0477ac */ /* 0x000e280008000a00 */
[----:B------:R-:W-:-:S04]  /*00f0*/  ISETP.GE.OR P1, PT, R2, R9, P0 ;  /* 0x000000090200720c */ /* 0x000fc80000726670 */
[----:B------:R-:W-:-:S04]  /*0100*/  ISETP.EQ.OR P1, PT, R2, RZ, P1 ;  /* 0x000000ff0200720c */ /* 0x000fc80000f22670 */
[----:B------:R-:W-:-:S13]  /*0110*/  ISETP.LT.OR P1, PT, R0, 0x1, P1 ;  /* 0x000000010000780c */ /* 0x000fda0000f21670 */
[----:B0-----:R-:W-:Y:S05]  /*0120*/  @P1 BRA `(.L_x_0) ;  /* 0x0000000000841947 */ /* 0x001fea0003800000 */
[----:B------:R-:W0:Y:S01]  /*0130*/  LDC.64 R6, c[0x0][0x3a8] ;  /* 0x0000ea00ff067b82 */ /* 0x000e220000000a00 */
[----:B------:R-:W-:Y:S01]  /*0140*/  IADD3 R2, PT, PT, R2, -0x1, RZ ;  /* 0xffffffff02027810 */ /* 0x000fe20007ffe0ff */
[----:B------:R-:W1:Y:S04]  /*0150*/  LDCU.64 UR6, c[0x0][0x3a8] ;  /* 0x00007500ff0677ac */ /* 0x000e680008000a00 */
[----:B------:R-:W-:Y:S02]  /*0160*/  IMAD R2, R2, R3, RZ ;  /* 0x0000000302027224 */ /* 0x000fe400078e02ff */
[----:B------:R-:W2:Y:S02]  /*0170*/  LDC.64 R14, c[0x0][0x398] ;  /* 0x0000e600ff0e7b82 */ /* 0x000ea40000000a00 */
[----:B------:R-:W-:Y:S01]  /*0180*/  IMAD R4, R3, 0x2, R2 ;  /* 0x0000000203047824 */ /* 0x000fe200078e0202 */
[----:B------:R-:W-:-:S03]  /*0190*/  IADD3 R2, PT, PT, R0, R2, RZ ;  /* 0x0000000200027210 */ /* 0x000fc60007ffe0ff */
[----:B------:R-:W-:Y:S01]  /*01a0*/  IMAD.IADD R11, R4, 0x1, -R3 ;  /* 0x00000001040b7824 */ /* 0x000fe200078e0a03 */
[C---:B------:R-:W-:Y:S01]  /*01b0*/  IADD3 R9, PT, PT, R0.reuse, R4, RZ ;  /* 0x0000000400097210 */ /* 0x040fe20007ffe0ff */
[----:B------:R-:W3:Y:S03]  /*01c0*/  LDC.64 R16, c[0x0][0x388] ;  /* 0x0000e200ff107b82 */ /* 0x000ee60000000a00 */
[----:B------:R-:W-:-:S04]  /*01d0*/  IADD3 R0, P0, PT, R0, R11, RZ ;  /* 0x0000000b00007210 */ /* 0x000fc80007f1e0ff */
[----:B------:R-:W-:Y:S01]  /*01e0*/  LEA.HI.X.SX32 R11, R11, RZ, 0x1, P0 ;  /* 0x000000ff0b0b7211 */ /* 0x000fe200000f0eff */
[----:B0-----:R-:W-:Y:S01]  /*01f0*/  IMAD.WIDE R4, R2, 0x8, R6 ;  /* 0x0000000802047825 */ /* 0x001fe200078e0206 */
[----:B-1----:R-:W-:-:S03]  /*0200*/  LEA R8, P0, R0, UR6, 0x3 ;  /* 0x0000000600087c11 */ /* 0x002fc6000f8018ff */
[----:B------:R-:W-:Y:S02]  /*0210*/  IMAD.WIDE R6, R9, 0x8, R6 ;  /* 0x0000000809067825 */ /* 0x000fe400078e0206 */
[----:B------:R-:W4:Y:S01]  /*0220*/  LDG.E.64 R4, desc[UR4][R4.64] ;  /* 0x0000000404047981 */ /* 0x000f22000c1e1b00 */
[----:B------:R-:W-:-:S03]  /*0230*/  LEA.HI.X R9, R0, UR7, R11, 0x3, P0 ;  /* 0x0000000700097c11 */ /* 0x000fc600080f1c0b */
[----:B------:R-:W4:Y:S04]  /*0240*/  LDG.E.64 R6, desc[UR4][R6.64] ;  /* 0x0000000406067981 */ /* 0x000f28000c1e1b00 */
[----:B------:R-:W5:Y:S01]  /*0250*/  LDG.E.64 R10, desc[UR4][R8.64+-0x8] ;  /* 0xfffff804080a7981 */ /* 0x000f62000c1e1b00 */
[----:B------:R-:W-:-:S03]  /*0260*/  IMAD.IADD R0, R2, 0x1, R3 ;  /* 0x0000000102007824 */ /* 0x000fc600078e0203 */
[----:B------:R-:W5:Y:S01]  /*0270*/  LDG.E.64 R12, desc[UR4][R8.64+0x8] ;  /* 0x00000804080c7981 */ /* 0x000f62000c1e1b00 */
[----:B--2---:R-:W-:-:S06]  /*0280*/  IMAD.WIDE R14, R0, 0x8, R14 ;  /* 0x00000008000e7825 */ /* 0x004fcc00078e020e */
[----:B------:R-:W2:Y:S01]  /*0290*/  LDG.E.64 R14, desc[UR4][R14.64] ;  /* 0x000000040e0e7981 */ /* 0x000ea2000c1e1b00 */
[----:B----4-:R-:W-:Y:S02]  /*02a0*/  DADD R2, R4, R6 ;  /* 0x0000000004027229 */ /* 0x010fe40000000006 */
[----:B---3--:R-:W-:-:S06]  /*02b0*/  DMUL R4, R16, R16 ;  /* 0x0000001010047228 */ /* 0x008fcc0000000000 */
[----:B-----5:R-:W-:Y:S01]  /*02c0*/  DADD R2, R2, R10 ;  /* 0x0000000002027229 */ /* 0x020fe2000000000a */
[----:B------:R-:W0:Y:S07]  /*02d0*/  LDC.64 R10, c[0x0][0x3a0] ;  /* 0x0000e800ff0a7b82 */ /* 0x000e2e0000000a00 */
[----:B------:R-:W-:-:S08]  /*02e0*/  DADD R2, R2, R12 ;  /* 0x0000000002027229 */ /* 0x000fd0000000000c */
[----:B--2---:R-:W-:-:S08]  /*02f0*/  DFMA R2, R4, R14, R2 ;  /* 0x0000000e0402722b */ /* 0x004fd00000000002 */
[----:B------:R-:W-:Y:S01]  /*0300*/  DMUL R2, R2, 0.25 ;  /* 0x3fd0000002027828 */ /* 0x000fe20000000000 */
[----:B0-----:R-:W-:-:S06]  /*0310*/  IMAD.WIDE R4, R0, 0x8, R10 ;  /* 0x0000000800047825 */ /* 0x001fcc00078e020a */
[----:B------:R-:W-:Y:S01]  /*0320*/  STG.E.64 desc[UR4][R4.64], R2 ;  /* 0x0000000204007986 */ /* 0x000fe2000c101b04 */
[----:B------:R-:W-:Y:S05]  /*0330*/  EXIT ;  /* 0x000000000000794d */ /* 0x000fea0003800000 */
.L_x_0:
[----:B------:R-:W-:-:S04]  /*0340*/  ISETP.NE.OR P0, PT, R2, RZ, P0 ;  /* 0x000000ff0200720c */ /* 0x000fc80000705670 */
[----:B------:R-:W-:-:S13]  /*0350*/  ISETP.LT.OR P0, PT, R0, 0x1, P0 ;  /* 0x000000010000780c */ /* 0x000fda0000701670 */
[----:B------:R-:W-:Y:S05]  /*0360*/  @P0 EXIT ;  /* 0x000000000000094d */ /* 0x000fea0003800000 */
[----:B------:R-:W0:Y:S01]  /*0370*/  LDC.64 R6, c[0x0][0x3b0] ;  /* 0x0000ec00ff067b82 */ /* 0x000e220000000a00 */
[-C--:B------:R-:W-:Y:S01]  /*0380*/  IMAD R9, R9, R3.reuse, R0 ;  /* 0x0000000309097224 */ /* 0x080fe200078e0200 */
[----:B------:R-:W-:-:S06]  /*0390*/  IADD3 R11, PT, PT, R0, R3, RZ ;  /* 0x00000003000b7210 */ /* 0x000fcc0007ffe0ff */
[----:B------:R-:W1:Y:S08]  /*03a0*/  LDC.64 R4, c[0x0][0x3a8] ;  /* 0x0000ea00ff047b82 */ /* 0x000e700000000a00 */
[----:B------:R-:W2:Y:S01]  /*03b0*/  LDC.64 R12, c[0x0][0x398] ;  /* 0x0000e600ff0c7b82 */ /* 0x000ea20000000a00 */
[----:B0-----:R-:W-:Y:S01]  /*03c0*/  IMAD.WIDE R2, R9, 0x8, R6 ;  /* 0x0000000809027825 */ /* 0x001fe200078e0206 */
[----:B------:R-:W-:-:S06]  /*03d0*/  IADD3 R9, PT, PT, R0, -0x1, RZ ;  /* 0xffffffff00097810 */ /* 0x000fcc0007ffe0ff */
[----:B------:R-:W0:Y:S01]  /*03e0*/  LDC.64 R14, c[0x0][0x388] ;  /* 0x0000e200ff0e7b82 */ /* 0x000e220000000a00 */
[----:B------:R-:W3:Y:S01]  /*03f0*/  LDG.E.64 R2, desc[UR4][R2.64] ;  /* 0x0000000402027981 */ /* 0x000ee2000c1e1b00 */
[----:B-1----:R-:W-:-:S04]  /*0400*/  IMAD.WIDE R6, R11, 0x8, R4 ;  /* 0x000000080b067825 */ /* 0x002fc800078e0204 */
[--C-:B------:R-:W-:Y:S02]  /*0410*/  IMAD.WIDE.U32 R8, R9, 0x8, R4.reuse ;  /* 0x0000000809087825 */ /* 0x100fe400078e0004 */
[----:B------:R-:W3:Y:S02]  /*0420*/  LDG.E.64 R6, desc[UR4][R6.64] ;  /* 0x0000000406067981 */ /* 0x000ee4000c1e1b00 */
[C---:B------:R-:W-:Y:S02]  /*0430*/  IMAD.WIDE.U32 R10, R0.reuse, 0x8, R4 ;  /* 0x00000008000a7825 */ /* 0x040fe400078e0004 */
[----:B------:R-:W4:Y:S02]  /*0440*/  LDG.E.64 R8, desc[UR4][R8.64] ;  /* 0x0000000408087981 */ /* 0x000f24000c1e1b00 */
[----:B--2---:R-:W-:Y:S02]  /*0450*/  IMAD.WIDE.U32 R12, R0, 0x8, R12 ;  /* 0x00000008000c7825 */ /* 0x004fe400078e000c */
[----:B------:R-:W2:Y:S04]  /*0460*/  LDG.E.64 R10, desc[UR4][R10.64+0x8] ;  /* 0x000008040a0a7981 */ /* 0x000ea8000c1e1b00 */
[----:B------:R-:W5:Y:S01]  /*0470*/  LDG.E.64 R12, desc[UR4][R12.64] ;  /* 0x000000040c0c7981 */ /* 0x000f62000c1e1b00 */
[----:B0-----:R-:W-:-:S02]  /*0480*/  DMUL R14, R14, R14 ;  /* 0x0000000e0e0e7228 */ /* 0x001fc40000000000 */
[----:B---3--:R-:W-:Y:S01]  /*0490*/  DADD R4, R2, R6 ;  /* 0x0000000002047229 */ /* 0x008fe20000000006 */
[----:B------:R-:W0:Y:S07]  /*04a0*/  LDC.64 R2, c[0x0][0x3a0] ;  /* 0x0000e800ff027b82 */ /* 0x000e2e0000000a00 */
[----:B----4-:R-:W-:-:S08]  /*04b0*/  DADD R4, R4, R8 ;  /* 0x0000000004047229 */ /* 0x010fd00000000008 */
[----:B--2---:R-:W-:-:S08]  /*04c0*/  DADD R4, R4, R10 ;  /* 0x0000000004047229 */ /* 0x004fd0000000000a */
[----:B-----5:R-:W-:Y:S01]  /*04d0*/  DFMA R4, R14, R12, R4 ;  /* 0x0000000c0e04722b */ /* 0x020fe20000000004 */
[----:B0-----:R-:W-:-:S07]  /*04e0*/  IMAD.WIDE.U32 R2, R0, 0x8, R2 ;  /* 0x0000000800027825 */ /* 0x001fce00078e0002 */
[----:B------:R-:W-:-:S07]  /*04f0*/  DMUL R4, R4, 0.25 ;  /* 0x3fd0000004047828 */ /* 0x000fce0000000000 */
[----:B------:R-:W-:Y:S01]  /*0500*/  STG.E.64 desc[UR4][R2.64], R4 ;  /* 0x0000000402007986 */ /* 0x000fe2000c101b04 */
[----:B------:R-:W-:Y:S05]  /*0510*/  EXIT ;  /* 0x000000000000794d */ /* 0x000fea0003800000 */
.L_x_1:
[----:B------:R-:W-:-:S00]  /*0520*/  BRA `(.L_x_1) ;  /* 0xfffffffc00fc7947 */ /* 0x000fc0000383ffff */
[----:B------:R-:W-:-:S00]  /*0530*/  NOP ;  /* 0x0000000000007918 */ /* 0x000fc00000000000 */
        /* <DEDUP_REMOVED lines=12> */
.L_x_4:


//--------------------- .text._Z11jac_gpu3_d0idiPdS_S_S_ --------------------------
	.section	.text._Z11jac_gpu3_d0idiPdS_S_S_,"ax",@progbits
	.align	128
        .global         _Z11jac_gpu3_d0idiPdS_S_S_
        .type           _Z11jac_gpu3_d0idiPdS_S_S_,@function
        .size           _Z11jac_gpu3_d0idiPdS_S_S_,(.L_x_5 - _Z11jac_gpu3_d0idiPdS_S_S_)
        .other          _Z11jac_gpu3_d0idiPdS_S_S_,@"STO_CUDA_ENTRY STV_DEFAULT"
_Z11jac_gpu3_d0idiPdS_S_S_:
.text._Z11jac_gpu3_d0idiPdS_S_S_:
        /* <DEDUP_REMOVED lines=8> */
[----:B0-----:R-:W-:-:S02]  /*0080*/  IMAD R7, R7, UR4, R2 ;  /* 0x0000000407077c24 */ /* 0x001fc4000f8e0202 */
[C---:B--2---:R-:W-:Y:S01]  /*0090*/  VIADD R4, R0.reuse, 0xffffffff ;  /* 0xffffffff00047836 */ /* 0x044fe20000000000 */
[----:B------:R-:W-:-:S04]  /*00a0*/  LEA.HI R2, R0, R0, RZ, 0x1 ;  /* 0x0000000000027211 */ /* 0x000fc800078f08ff */
        /* <DEDUP_REMOVED lines=9> */
[----:B------:R-:W-:Y:S01]  /*0140*/  VIADD R9, R9, 0xffffffff ;  /* 0xffffffff09097836 */ /* 0x000fe20000000000 */
[----:B------:R-:W1:Y:S03]  /*0150*/  LDCU.64 UR6, c[0x0][0x3a8] ;  /* 0x00007500ff0677ac */ /* 0x000e660008000a00 */
[----:B------:R-:W-:-:S03]  /*0160*/  IMAD R9, R9, R0, RZ ;  /* 0x0000000009097224 */ /* 0x000fc600078e02ff */
[----:B------:R-:W2:Y:S01]  /*0170*/  LDC.64 R14, c[0x0][0x398] ;  /* 0x0000e600ff0e7b82 */ /* 0x000ea20000000a00 */
[----:B------:R-:W-:Y:S01]  /*0180*/  IMAD.IADD R13, R7, 0x1, R9 ;  /* 0x00000001070d7824 */ /* 0x000fe200078e0209 */
[----:B------:R-:W-:-:S04]  /*0190*/  LEA R2, R0, R9, 0x1 ;  /* 0x0000000900027211 */ /* 0x000fc800078e08ff */
[----:B------:R-:W-:Y:S01]  /*01a0*/  IADD3 R6, PT, PT, R2, -R0, RZ ;  /* 0x8000000002067210 */ /* 0x000fe20007ffe0ff */
[C---:B------:R-:W-:Y:S01]  /*01b0*/  IMAD.IADD R9, R7.reuse, 0x1, R2 ;  /* 0x0000000107097824 */ /* 0x040fe200078e0202 */
[----:B------:R-:W3:Y:S02]  /*01c0*/  LDC.64 R16, c[0x0][0x388] ;  /* 0x0000e200ff107b82 */ /* 0x000ee40000000a00 */
        /* <DEDUP_REMOVED lines=9> */
[----:B------:R-:W-:-:S03]  /*0260*/  IADD3 R0, PT, PT, R13, R0, RZ ;  /* 0x000000000d007210 */ /* 0x000fc60007ffe0ff */
[----:B------:R-:W5:Y:S02]  /*0270*/  LDG.E.64 R12, desc[UR4][R8.64+0x8] ;  /* 0x00000804080c7981 */ /* 0x000f64000c1e1b00 */
        /* <DEDUP_REMOVED lines=12> */
.L_x_2:
[----:B------:R-:W-:-:S04]  /*0340*/  ISETP.NE.OR P0, PT, R9, R2, P0 ;  /* 0x000000020900720c */ /* 0x000fc80000705670 */
[----:B------:R-:W-:-:S13]  /*0350*/  ISETP.LT.OR P0, PT, R7, 0x1, P0 ;  /* 0x000000010700780c */ /* 0x000fda0000701670 */
[----:B------:R-:W-:Y:S05]  /*0360*/  @P0 EXIT ;  /* 0x000000000000094d */ /* 0x000fea0003800000 */
[----:B------:R-:W0:Y:S01]  /*0370*/  LDC.64 R2, c[0x0][0x3b0] ;  /* 0x0000ec00ff027b82 */ /* 0x000e220000000a00 */
[----:B------:R-:W1:Y:S01]  /*0380*/  LDCU.64 UR6, c[0x0][0x3a8] ;  /* 0x00007500ff0677ac */ /* 0x000e620008000a00 */
[C---:B------:R-:W-:Y:S02]  /*0390*/  VIADD R13, R9.reuse, 0xffffffff ;  /* 0xffffffff090d7836 */ /* 0x040fe40000000000 */
[-C--:B------:R-:W-:Y:S02]  /*03a0*/  IMAD R6, R9, R0.reuse, RZ ;  /* 0x0000000009067224 */ /* 0x080fe400078e02ff */
[----:B------:R-:W-:Y:S02]  /*03b0*/  IMAD R13, R13, R0, R7 ;  /* 0x000000000d0d7224 */ /* 0x000fe400078e0207 */
[----:B------:R-:W2:Y:S01]  /*03c0*/  LDC.64 R4, c[0x0][0x3a8] ;  /* 0x0000ea00ff047b82 */ /* 0x000ea20000000a00 */
[----:B------:R-:W-:-:S04]  /*03d0*/  IADD3 R9, P0, PT, R7, R6, RZ ;  /* 0x0000000607097210 */ /* 0x000fc80007f1e0ff */
[----:B------:R-:W-:-:S03]  /*03e0*/  LEA.HI.X.SX32 R6, R6, RZ, 0x1, P0 ;  /* 0x000000ff06067211 */ /* 0x000fc600000f0eff */
[----:B------:R-:W3:Y:S01]  /*03f0*/  LDC.64 R14, c[0x0][0x398] ;  /* 0x0000e600ff0e7b82 */ /* 0x000ee20000000a00 */
[----:B-1----:R-:W-:Y:S01]  /*0400*/  LEA R8, P0, R9, UR6, 0x3 ;  /* 0x0000000609087c11 */ /* 0x002fe2000f8018ff */
[----:B0-----:R-:W-:-:S06]  /*0410*/  IMAD.WIDE.U32 R2, R7, 0x8, R2 ;  /* 0x0000000807027825 */ /* 0x001fcc00078e0002 */
[----:B------:R-:W0:Y:S01]  /*0420*/  LDC.64 R16, c[0x0][0x388] ;  /* 0x0000e200ff107b82 */ /* 0x000e220000000a00 */
[----:B--2---:R-:W-:Y:S01]  /*0430*/  IMAD.WIDE R4, R13, 0x8, R4 ;  /* 0x000000080d047825 */ /* 0x004fe200078e0204 */
[----:B------:R-:W2:Y:S01]  /*0440*/  LDG.E.64 R2, desc[UR4][R2.64] ;  /* 0x0000000402027981 */ /* 0x000ea2000c1e1b00 */
[----:B------:R-:W-:-:S04]  /*0450*/  LEA.HI.X R9, R9, UR7, R6, 0x3, P0 ;  /* 0x0000000709097c11 */ /* 0x000fc800080f1c06 */
[----:B------:R-:W2:Y:S04]  /*0460*/  LDG.E.64 R4, desc[UR4][R4.64] ;  /* 0x0000000404047981 */ /* 0x000ea8000c1e1b00 */
[----:B------:R-:W4:Y:S01]  /*0470*/  LDG.E.64 R10, desc[UR4][R8.64+-0x8] ;  /* 0xfffff804080a7981 */ /* 0x000f22000c1e1b00 */
[----:B------:R-:W-:-:S03]  /*0480*/  IADD3 R0, PT, PT, R13, R0, RZ ;  /* 0x000000000d007210 */ /* 0x000fc60007ffe0ff */
[----:B------:R-:W5:Y:S02]  /*0490*/  LDG.E.64 R12, desc[UR4][R8.64+0x8] ;  /* 0x00000804080c7981 */ /* 0x000f64000c1e1b00 */
[----:B---3--:R-:W-:-:S06]  /*04a0*/  IMAD.WIDE R14, R0, 0x8, R14 ;  /* 0x00000008000e7825 */ /* 0x008fcc00078e020e */
[----:B------:R-:W3:Y:S01]  /*04b0*/  LDG.E.64 R14, desc[UR4][R14.64] ;  /* 0x000000040e0e7981 */ /* 0x000ee2000c1e1b00 */
[----:B0-----:R-:W-:Y:S02]  /*04c0*/  DMUL R16, R16, R16 ;  /* 0x0000001010107228 */ /* 0x001fe40000000000 */
[----:B--2---:R-:W-:Y:S01]  /*04d0*/  DADD R6, R4, R2 ;  /* 0x0000000004067229 */ /* 0x004fe20000000002 */
[----:B------:R-:W0:Y:S07]  /*04e0*/  LDC.64 R2, c[0x0][0x3a0] ;  /* 0x0000e800ff027b82 */ /* 0x000e2e0000000a00 */
[----:B----4-:R-:W-:-:S08]  /*04f0*/  DADD R6, R6, R10 ;  /* 0x0000000006067229 */ /* 0x010fd0000000000a */
[----:B-----5:R-:W-:-:S08]  /*0500*/  DADD R6, R6, R12 ;  /* 0x0000000006067229 */ /* 0x020fd0000000000c */
[----:B---3--:R-:W-:Y:S01]  /*0510*/  DFMA R6, R16, R14, R6 ;  /* 0x0000000e1006722b */ /* 0x008fe20000000006 */
[----:B0-----:R-:W-:-:S07]  /*0520*/  IMAD.WIDE R2, R0, 0x8, R2 ;  /* 0x0000000800027825 */ /* 0x001fce00078e0202 */
[----:B------:R-:W-:-:S07]  /*0530*/  DMUL R6, R6, 0.25 ;  /* 0x3fd0000006067828 */ /* 0x000fce0000000000 */
[----:B------:R-:W-:Y:S01]  /*0540*/  STG.E.64 desc[UR4][R2.64], R6 ;  /* 0x0000000602007986 */ /* 0x000fe2000c101b04 */
[----:B------:R-:W-:Y:S05]  /*0550*/  EXIT ;  /* 0x000000000000794d */ /* 0x000fea0003800000 */
.L_x_3:
        /* <DEDUP_REMOVED lines=10> */
.L_x_5:


//--------------------- .nv.shared.reserved.0     --------------------------
	.section	.nv.shared.reserved.0,"aw",@nobits
	.weak		__nv_reservedSMEM_offset_0_alias
	.size		__nv_reservedSMEM_offset_0_alias, 0, 64
	.other		__nv_reservedSMEM_offset_0_alias,@"STO_CUDA_RESERVED_SHARED STV_DEFAULT"
__nv_reservedSMEM_offset_0_alias:
	.zero		0
	.zero		64


//--------------------- .nv.constant0._Z11jac_gpu3_d1idiPdS_S_S_ --------------------------
	.section	.nv.constant0._Z11jac_gpu3_d1idiPdS_S_S_,"a",@progbits
	.sectionflags	@""
	.align	4
.nv.constant0._Z11jac_gpu3_d1idiPdS_S_S_:
	.zero		952


//--------------------- .nv.constant0._Z11jac_gpu3_d0idiPdS_S_S_ --------------------------
	.section	.nv.constant0._Z11jac_gpu3_d0idiPdS_S_S_,"a",@progbits
	.sectionflags	@""
	.align	4
.nv.constant0._Z11jac_gpu3_d0idiPdS_S_S_:
	.zero		952


//--------------------- SYMBOLS --------------------------

	.type		.nv.reservedSmem.offset0,@object
	.size		.nv.reservedSmem.offset0,0x4
